	.headerflags	@"EF_CUDA_TEXMODE_UNIFIED EF_CUDA_64BIT_ADDRESS EF_CUDA_ACCELERATORS EF_CUDA_SM90 EF_CUDA_VIRTUAL_SM(EF_CUDA_SM90)"
	.elftype	@"ET_EXEC"


//--------------------- .nv.info                  --------------------------
	.section	.nv.info,"",@"SHT_CUDA_INFO"
	.align	4


	//----- nvinfo : EIATTR_REGCOUNT
	.align		4
        /*0000*/ 	.byte	0x04, 0x2f
        /*0002*/ 	.short	(.L_1 - .L_0)
	.align		4
.L_0:
        /*0004*/ 	.word	index@(triton_poi_fused_35)
        /*0008*/ 	.word	0x0000001e


	//----- nvinfo : EIATTR_MIN_STACK_SIZE
	.align		4
.L_1:
        /*000c*/ 	.byte	0x04, 0x12
        /*000e*/ 	.short	(.L_3 - .L_2)
	.align		4
.L_2:
        /*0010*/ 	.word	index@(triton_poi_fused_35)
        /*0014*/ 	.word	0x00000000


	//----- nvinfo : EIATTR_FRAME_SIZE
	.align		4
.L_3:
        /*0018*/ 	.byte	0x04, 0x11
        /*001a*/ 	.short	(.L_5 - .L_4)
	.align		4
.L_4:
        /*001c*/ 	.word	index@(triton_poi_fused_35)
        /*0020*/ 	.word	0x00000000


	//----- nvinfo : EIATTR_MIN_STACK_SIZE
	.align		4
.L_5:
        /*0024*/ 	.byte	0x04, 0x12
        /*0026*/ 	.short	(.L_7 - .L_6)
	.align		4
.L_6:
        /*0028*/ 	.word	index@(triton_poi_fused_35)
        /*002c*/ 	.word	0x00000000
.L_7:


//--------------------- .nv.info.triton_poi_fused_35 --------------------------
	.section	.nv.info.triton_poi_fused_35,"",@"SHT_CUDA_INFO"
	.sectionflags	@""
	.align	4


	//----- nvinfo : EIATTR_CUDA_API_VERSION
	.align		4
        /*0000*/ 	.byte	0x04, 0x37
        /*0002*/ 	.short	(.L_9 - .L_8)
.L_8:
        /*0004*/ 	.word	0x0000007c


	//----- nvinfo : EIATTR_KPARAM_INFO
	.align		4
.L_9:
        /*0008*/ 	.byte	0x04, 0x17
        /*000a*/ 	.short	(.L_11 - .L_10)
.L_10:
        /*000c*/ 	.word	0x00000000
        /*0010*/ 	.short	0x0003
        /*0012*/ 	.short	0x0014
        /*0014*/ 	.byte	0x00, 0xf0, 0x11, 0x00


	//----- nvinfo : EIATTR_KPARAM_INFO
	.align		4
.L_11:
        /*0018*/ 	.byte	0x04, 0x17
        /*001a*/ 	.short	(.L_13 - .L_12)
.L_12:
        /*001c*/ 	.word	0x00000000
        /*0020*/ 	.short	0x0002
        /*0022*/ 	.short	0x0010
        /*0024*/ 	.byte	0x00, 0xf0, 0x11, 0x00


	//----- nvinfo : EIATTR_KPARAM_INFO
	.align		4
.L_13:
        /*0028*/ 	.byte	0x04, 0x17
        /*002a*/ 	.short	(.L_15 - .L_14)
.L_14:
        /*002c*/ 	.word	0x00000000
        /*0030*/ 	.short	0x0001
        /*0032*/ 	.short	0x0008
        /*0034*/ 	.byte	0x00, 0xf4, 0x21, 0x00


	//----- nvinfo : EIATTR_KPARAM_INFO
	.align		4
.L_15:
        /*0038*/ 	.byte	0x04, 0x17
        /*003a*/ 	.short	(.L_17 - .L_16)
.L_16:
        /*003c*/ 	.word	0x00000000
        /*0040*/ 	.short	0x0000
        /*0042*/ 	.short	0x0000
        /*0044*/ 	.byte	0x00, 0xf4, 0x21, 0x00


	//----- nvinfo : EIATTR_SPARSE_MMA_MASK
	.align		4
.L_17:
        /*0048*/ 	.byte	0x03, 0x50
        /*004a*/ 	.short	0x0000


	//----- nvinfo : EIATTR_MAXREG_COUNT
	.align		4
        /*004c*/ 	.byte	0x03, 0x1b
        /*004e*/ 	.short	0x00ff


	//----- nvinfo : EIATTR_EXIT_INSTR_OFFSETS
	.align		4
        /*0050*/ 	.byte	0x04, 0x1c
        /*0052*/ 	.short	(.L_19 - .L_18)


	//   ....[0]....
.L_18:
        /*0054*/ 	.word	0x000006c0


	//   ....[1]....
        /*0058*/ 	.word	0x00000710


	//----- nvinfo : EIATTR_REQNTID
	.align		4
.L_19:
        /*005c*/ 	.byte	0x04, 0x10
        /*005e*/ 	.short	(.L_21 - .L_20)
.L_20:
        /*0060*/ 	.word	0x00000080
        /*0064*/ 	.word	0x00000001
        /*0068*/ 	.word	0x00000001


	//----- nvinfo : EIATTR_CBANK_PARAM_SIZE
	.align		4
.L_21:
        /*006c*/ 	.byte	0x03, 0x19
        /*006e*/ 	.short	0x0018


	//----- nvinfo : EIATTR_PARAM_CBANK
	.align		4
        /*0070*/ 	.byte	0x04, 0x0a
        /*0072*/ 	.short	(.L_23 - .L_22)
	.align		4
.L_22:
        /*0074*/ 	.word	index@(.nv.constant0.triton_poi_fused_35)
        /*0078*/ 	.short	0x0210
        /*007a*/ 	.short	0x0018


	//----- nvinfo : EIATTR_SW_WAR
	.align		4
.L_23:
        /*007c*/ 	.byte	0x04, 0x36
        /*007e*/ 	.short	(.L_25 - .L_24)
.L_24:
        /*0080*/ 	.word	0x00000008
.L_25:


//--------------------- .nv.callgraph             --------------------------
	.section	.nv.callgraph,"",@"SHT_CUDA_CALLGRAPH"
	.align	4
	.sectionentsize	8
	.align		4
        /*0000*/ 	.word	0x00000000
	.align		4
        /*0004*/ 	.word	0xffffffff
	.align		4
        /*0008*/ 	.word	0x00000000
	.align		4
        /*000c*/ 	.word	0xfffffffe
	.align		4
        /*0010*/ 	.word	0x00000000
	.align		4
        /*0014*/ 	.word	0xfffffffd
	.align		4
        /*0018*/ 	.word	0x00000000
	.align		4
        /*001c*/ 	.word	0xfffffffc


//--------------------- .text.triton_poi_fused_35 --------------------------
	.section	.text.triton_poi_fused_35,"ax",@progbits
	.sectionflags	@"SHF_BARRIERS=1"
	.align	128
        .global         triton_poi_fused_35
        .type           triton_poi_fused_35,@function
        .size           triton_poi_fused_35,(.L_x_1 - triton_poi_fused_35)
        .other          triton_poi_fused_35,@"STO_CUDA_ENTRY STV_DEFAULT"
triton_poi_fused_35:
.text.triton_poi_fused_35:
[----:B------:R-:W0:Y:S01]  /*0000*/  LDC R1, c[0x0][0x28] ;  /* 0x00000a00ff017b82 */ /* 0x000e220000000800 */
[----:B------:R-:W1:Y:S07]  /*0010*/  S2R R19, SR_CTAID.Z ;  /* 0x0000000000137919 */ /* 0x000e6e0000002700 */
[----:B------:R-:W1:Y:S01]  /*0020*/  S2UR UR4, SR_CTAID.Y ;  /* 0x00000000000479c3 */ /* 0x000e620000002600 */
[----:B------:R-:W-:Y:S01]  /*0030*/  IMAD.MOV.U32 R14, RZ, RZ, RZ ;  /* 0x000000ffff0e7224 */ /* 0x000fe200078e00ff */
[----:B------:R-:W-:Y:S01]  /*0040*/  ULDC.64 UR6, c[0x0][0x208] ;  /* 0x0000820000067ab9 */ /* 0x000fe20000000a00 */
[----:B------:R-:W2:Y:S01]  /*0050*/  S2R R15, SR_CTAID.X ;  /* 0x00000000000f7919 */ /* 0x000ea20000002500 */
[----:B------:R-:W3:Y:S04]  /*0060*/  S2R R18, SR_TID.X ;  /* 0x0000000000127919 */ /* 0x000ee80000002100 */
[----:B------:R-:W1:Y:S08]  /*0070*/  LDC R0, c[0x0][0x10] ;  /* 0x00000400ff007b82 */ /* 0x000e700000000800 */
[----:B------:R-:W4:Y:S01]  /*0080*/  LDC.64 R16, c[0x0][0x210] ;  /* 0x00008400ff107b82 */ /* 0x000f220000000a00 */
[----:B-1----:R-:W-:-:S02]  /*0090*/  IMAD R19, R19, R0, UR4 ;  /* 0x0000000413137e24 */ /* 0x002fc4000f8e0200 */
[----:B--2---:R-:W-:Y:S02]  /*00a0*/  IMAD.SHL.U32 R15, R15, 0x10, RZ ;  /* 0x000000100f0f7824 */ /* 0x004fe400078e00ff */
[----:B------:R-:W-:Y:S01]  /*00b0*/  IMAD.SHL.U32 R19, R19, 0x40, RZ ;  /* 0x0000004013137824 */ /* 0x000fe200078e00ff */
[----:B---3--:R-:W-:Y:S02]  /*00c0*/  SHF.R.U32.HI R0, RZ, 0x4, R18 ;  /* 0x00000004ff007819 */ /* 0x008fe40000011612 */
[----:B------:R-:W-:Y:S02]  /*00d0*/  LOP3.LUT R4, R15, 0xf, R18, 0xf8, !PT ;  /* 0x0000000f0f047812 */ /* 0x000fe400078ef812 */
[----:B------:R-:W-:Y:S02]  /*00e0*/  SGXT.U32 R0, R0, 0x3 ;  /* 0x000000030000781a */ /* 0x000fe40000000000 */
[----:B------:R-:W-:Y:S02]  /*00f0*/  ISETP.GE.AND P0, PT, R4, 0x9, PT ;  /* 0x000000090400780c */ /* 0x000fe40003f06270 */
[----:B------:R-:W-:-:S02]  /*0100*/  LOP3.LUT R3, R19, 0x8, R0, 0xfe, !PT ;  /* 0x0000000813037812 */ /* 0x000fc400078efe00 */
[----:B------:R-:W-:Y:S02]  /*0110*/  LOP3.LUT R2, R19, R0, RZ, 0xfc, !PT ;  /* 0x0000000013027212 */ /* 0x000fe400078efcff */
[C---:B------:R-:W-:Y:S01]  /*0120*/  ISETP.LT.AND P2, PT, R3.reuse, 0x40000, !P0 ;  /* 0x000400000300780c */ /* 0x040fe20004741270 */
[--C-:B------:R-:W-:Y:S01]  /*0130*/  IMAD R3, R3, 0x9, R4.reuse ;  /* 0x0000000903037824 */ /* 0x100fe200078e0204 */
[----:B------:R-:W-:Y:S01]  /*0140*/  LOP3.LUT R6, R19, 0x10, R0, 0xfe, !PT ;  /* 0x0000001013067812 */ /* 0x000fe200078efe00 */
[C---:B------:R-:W-:Y:S01]  /*0150*/  IMAD R5, R2.reuse, 0x9, R4 ;  /* 0x0000000902057824 */ /* 0x040fe200078e0204 */
[----:B------:R-:W-:Y:S02]  /*0160*/  LOP3.LUT R7, R19, 0x18, R0, 0xfe, !PT ;  /* 0x0000001813077812 */ /* 0x000fe400078efe00 */
[----:B------:R-:W-:Y:S01]  /*0170*/  ISETP.LT.AND P1, PT, R2, 0x40000, !P0 ;  /* 0x000400000200780c */ /* 0x000fe20004721270 */
[----:B----4-:R-:W-:Y:S01]  /*0180*/  IMAD.WIDE R2, R3, 0x4, R16 ;  /* 0x0000000403027825 */ /* 0x010fe200078e0210 */
[----:B------:R-:W-:-:S02]  /*0190*/  ISETP.LT.AND P6, PT, R6, 0x40000, !P0 ;  /* 0x000400000600780c */ /* 0x000fc400047c1270 */
[----:B------:R-:W-:Y:S02]  /*01a0*/  LOP3.LUT R8, R19, 0x20, R0, 0xfe, !PT ;  /* 0x0000002013087812 */ /* 0x000fe400078efe00 */
[----:B------:R-:W-:Y:S01]  /*01b0*/  ISETP.LT.AND P5, PT, R7, 0x40000, !P0 ;  /* 0x000400000700780c */ /* 0x000fe200047a1270 */
[----:B------:R1:W2:Y:S01]  /*01c0*/  @P2 LDG.E.EL R14, desc[UR6][R2.64] ;  /* 0x00000006020e2981 */ /* 0x0002a2000c2e1900 */
[----:B------:R-:W-:Y:S02]  /*01d0*/  LOP3.LUT R4, R19, 0x28, R0, 0xfe, !PT ;  /* 0x0000002813047812 */ /* 0x000fe400078efe00 */
[----:B------:R-:W-:Y:S02]  /*01e0*/  LOP3.LUT R6, R19, 0x30, R0, 0xfe, !PT ;  /* 0x0000003013067812 */ /* 0x000fe400078efe00 */
[----:B------:R-:W-:Y:S02]  /*01f0*/  LOP3.LUT R7, R19, 0x38, R0, 0xfe, !PT ;  /* 0x0000003813077812 */ /* 0x000fe400078efe00 */
[----:B------:R-:W-:-:S02]  /*0200*/  ISETP.LT.AND P4, PT, R8, 0x40000, !P0 ;  /* 0x000400000800780c */ /* 0x000fc40004781270 */
[----:B------:R-:W-:Y:S02]  /*0210*/  ISETP.LT.AND P3, PT, R4, 0x40000, !P0 ;  /* 0x000400000400780c */ /* 0x000fe40004761270 */
[----:B------:R-:W-:Y:S02]  /*0220*/  ISETP.LT.AND P2, PT, R6, 0x40000, !P0 ;  /* 0x000400000600780c */ /* 0x000fe40004741270 */
[----:B------:R-:W-:Y:S01]  /*0230*/  ISETP.LT.AND P0, PT, R7, 0x40000, !P0 ;  /* 0x000400000700780c */ /* 0x000fe20004701270 */
[C---:B------:R-:W-:Y:S02]  /*0240*/  VIADD R7, R5.reuse, 0x90 ;  /* 0x0000009005077836 */ /* 0x040fe40000000000 */
[C---:B------:R-:W-:Y:S02]  /*0250*/  VIADD R9, R5.reuse, 0xd8 ;  /* 0x000000d805097836 */ /* 0x040fe40000000000 */
[C---:B------:R-:W-:Y:S02]  /*0260*/  VIADD R11, R5.reuse, 0x120 ;  /* 0x00000120050b7836 */ /* 0x040fe40000000000 */
[----:B------:R-:W-:-:S02]  /*0270*/  VIADD R13, R5, 0x168 ;  /* 0x00000168050d7836 */ /* 0x000fc40000000000 */
[C---:B------:R-:W-:Y:S02]  /*0280*/  VIADD R23, R5.reuse, 0x1b0 ;  /* 0x000001b005177836 */ /* 0x040fe40000000000 */
[C---:B------:R-:W-:Y:S02]  /*0290*/  VIADD R25, R5.reuse, 0x1f8 ;  /* 0x000001f805197836 */ /* 0x040fe40000000000 */
[----:B-1----:R-:W-:-:S04]  /*02a0*/  IMAD.WIDE R2, R5, 0x4, R16 ;  /* 0x0000000405027825 */ /* 0x002fc800078e0210 */
[----:B------:R-:W-:-:S04]  /*02b0*/  IMAD.WIDE R4, R7, 0x4, R16 ;  /* 0x0000000407047825 */ /* 0x000fc800078e0210 */
[----:B------:R-:W-:-:S04]  /*02c0*/  IMAD.WIDE R6, R9, 0x4, R16 ;  /* 0x0000000409067825 */ /* 0x000fc800078e0210 */
[----:B------:R-:W-:Y:S01]  /*02d0*/  IMAD.WIDE R8, R11, 0x4, R16 ;  /* 0x000000040b087825 */ /* 0x000fe200078e0210 */
[----:B------:R-:W-:-:S03]  /*02e0*/  CS2R R20, SRZ ;  /* 0x0000000000147805 */ /* 0x000fc6000001ff00 */
[----:B------:R-:W-:-:S03]  /*02f0*/  IMAD.WIDE R10, R13, 0x4, R16 ;  /* 0x000000040d0a7825 */ /* 0x000fc600078e0210 */
[----:B------:R1:W3:Y:S01]  /*0300*/  @P6 LDG.E.EL R20, desc[UR6][R4.64] ;  /* 0x0000000604146981 */ /* 0x0002e2000c2e1900 */
[--C-:B------:R-:W-:Y:S01]  /*0310*/  IMAD.WIDE R12, R23, 0x4, R16.reuse ;  /* 0x00000004170c7825 */ /* 0x100fe200078e0210 */
[----:B------:R-:W-:Y:S02]  /*0320*/  CS2R R22, SRZ ;  /* 0x0000000000167805 */ /* 0x000fe4000001ff00 */
[----:B------:R-:W4:Y:S01]  /*0330*/  @P5 LDG.E.EL R21, desc[UR6][R6.64] ;  /* 0x0000000606155981 */ /* 0x000f22000c2e1900 */
[----:B------:R-:W-:Y:S01]  /*0340*/  IMAD.WIDE R16, R25, 0x4, R16 ;  /* 0x0000000419107825 */ /* 0x000fe200078e0210 */
[----:B------:R-:W-:Y:S02]  /*0350*/  CS2R R24, SRZ ;  /* 0x0000000000187805 */ /* 0x000fe4000001ff00 */
[----:B------:R-:W5:Y:S01]  /*0360*/  @P4 LDG.E.EL R22, desc[UR6][R8.64] ;  /* 0x0000000608164981 */ /* 0x000f62000c2e1900 */
[----:B------:R-:W-:-:S03]  /*0370*/  IMAD.MOV.U32 R26, RZ, RZ, RZ ;  /* 0x000000ffff1a7224 */ /* 0x000fc600078e00ff */
[----:B------:R-:W5:Y:S04]  /*0380*/  @P3 LDG.E.EL R24, desc[UR6][R10.64] ;  /* 0x000000060a183981 */ /* 0x000f68000c2e1900 */
[----:B------:R1:W5:Y:S04]  /*0390*/  @P2 LDG.E.EL R23, desc[UR6][R12.64] ;  /* 0x000000060c172981 */ /* 0x000368000c2e1900 */
[----:B------:R1:W5:Y:S04]  /*03a0*/  @P1 LDG.E.EL R25, desc[UR6][R2.64] ;  /* 0x0000000602191981 */ /* 0x000368000c2e1900 */
[----:B------:R-:W5:Y:S01]  /*03b0*/  @P0 LDG.E.EL R26, desc[UR6][R16.64] ;  /* 0x00000006101a0981 */ /* 0x000f62000c2e1900 */
[----:B------:R-:W1:Y:S01]  /*03c0*/  S2R R27, SR_TID.X ;  /* 0x00000000001b7919 */ /* 0x000e620000002100 */
[----:B------:R-:W1:Y:S01]  /*03d0*/  S2UR UR5, SR_CgaCtaId ;  /* 0x00000000000579c3 */ /* 0x000e620000008800 */
[----:B------:R-:W-:-:S02]  /*03e0*/  UMOV UR4, 0x400 ;  /* 0x0000040000047882 */ /* 0x000fc40000000000 */
[----:B01----:R-:W-:Y:S01]  /*03f0*/  UPRMT UR4, UR5, 0x654, UR4 ;  /* 0x0000065405047896 */ /* 0x003fe20008000004 */
[----:B------:R-:W-:Y:S01]  /*0400*/  IMAD.SHL.U32 R4, R27, 0x40, RZ ;  /* 0x000000401b047824 */ /* 0x000fe200078e00ff */
[----:B------:R-:W-:-:S04]  /*0410*/  SHF.R.U32.HI R5, RZ, 0x4, R27 ;  /* 0x00000004ff057819 */ /* 0x000fc8000001161b */
[----:B------:R-:W-:Y:S02]  /*0420*/  SGXT.U32 R5, R5, 0x3 ;  /* 0x000000030505781a */ /* 0x000fe40000000000 */
[----:B------:R-:W-:-:S04]  /*0430*/  LOP3.LUT R4, R4, 0x3c0, RZ, 0xc0, !PT ;  /* 0x000003c004047812 */ /* 0x000fc800078ec0ff */
[C---:B------:R-:W-:Y:S02]  /*0440*/  LOP3.LUT R5, R4.reuse, R5, RZ, 0xfc, !PT ;  /* 0x0000000504057212 */ /* 0x040fe400078efcff */
[----:B------:R-:W-:-:S05]  /*0450*/  LEA.HI R4, R4, UR4, RZ, 0x1e ;  /* 0x0000000404047c11 */ /* 0x000fca000f8ff0ff */
[----:B------:R-:W-:Y:S01]  /*0460*/  IMAD R13, R5, 0x4, R4 ;  /* 0x00000004050d7824 */ /* 0x000fe200078e0204 */
[C---:B------:R-:W-:Y:S01]  /*0470*/  LOP3.LUT R2, R27.reuse, 0x70, RZ, 0xc0, !PT ;  /* 0x000000701b027812 */ /* 0x040fe200078ec0ff */
[----:B------:R-:W-:-:S04]  /*0480*/  IMAD.SHL.U32 R8, R27, 0x4, RZ ;  /* 0x000000041b087824 */ /* 0x000fc800078e00ff */
[----:B------:R-:W-:Y:S01]  /*0490*/  VIADD R3, R2, UR4 ;  /* 0x0000000402037c36 */ /* 0x000fe20008000000 */
[----:B------:R-:W-:-:S05]  /*04a0*/  LOP3.LUT R8, R8, 0x1fc, RZ, 0xc0, !PT ;  /* 0x000001fc08087812 */ /* 0x000fca00078ec0ff */
[----:B------:R-:W-:Y:S02]  /*04b0*/  IMAD R4, R8, 0x4, R3 ;  /* 0x0000000408047824 */ /* 0x000fe400078e0203 */
[----:B------:R-:W-:Y:S01]  /*04c0*/  IMAD.SHL.U32 R18, R18, 0x4, RZ ;  /* 0x0000000412127824 */ /* 0x000fe200078e00ff */
[----:B------:R-:W0:Y:S04]  /*04d0*/  LDC.64 R2, c[0x0][0x218] ;  /* 0x00008600ff027b82 */ /* 0x000e280000000a00 */
[----:B------:R-:W-:-:S04]  /*04e0*/  LOP3.LUT R18, R19, 0x3c, R18, 0xf8, !PT ;  /* 0x0000003c13127812 */ /* 0x000fc800078ef812 */
[----:B------:R-:W-:-:S04]  /*04f0*/  SHF.R.S32.HI R9, RZ, 0x1f, R18 ;  /* 0x0000001fff097819 */ /* 0x000fc80000011412 */
[----:B------:R-:W-:-:S04]  /*0500*/  LEA.HI R9, R9, R18, RZ, 0x9 ;  /* 0x0000001209097211 */ /* 0x000fc800078f48ff */
[----:B------:R-:W-:Y:S02]  /*0510*/  LOP3.LUT R11, R9, 0xfffffe00, RZ, 0xc0, !PT ;  /* 0xfffffe00090b7812 */ /* 0x000fe400078ec0ff */
[----:B------:R-:W-:Y:S02]  /*0520*/  SHF.R.S32.HI R10, RZ, 0x9, R9 ;  /* 0x00000009ff0a7819 */ /* 0x000fe40000011409 */
[C---:B------:R-:W-:Y:S01]  /*0530*/  ISETP.GE.AND P0, PT, R18.reuse, 0x40000, PT ;  /* 0x000400001200780c */ /* 0x040fe20003f06270 */
[----:B------:R-:W-:Y:S01]  /*0540*/  IMAD.IADD R11, R18, 0x1, -R11 ;  /* 0x00000001120b7824 */ /* 0x000fe200078e0a0b */
[----:B------:R-:W-:Y:S02]  /*0550*/  LOP3.LUT R9, R15, R0, RZ, 0xfc, !PT ;  /* 0x000000000f097212 */ /* 0x000fe400078efcff */
[----:B------:R-:W-:Y:S01]  /*0560*/  LOP3.LUT R0, R15, 0x8, R0, 0xfe, !PT ;  /* 0x000000080f007812 */ /* 0x000fe200078efe00 */
[----:B------:R-:W-:Y:S01]  /*0570*/  IMAD R12, R10, 0x1200, R11 ;  /* 0x000012000a0c7824 */ /* 0x000fe200078e020b */
[----:B------:R-:W-:-:S02]  /*0580*/  ISETP.LT.AND P1, PT, R9, 0x9, !P0 ;  /* 0x000000090900780c */ /* 0x000fc40004721270 */
[----:B------:R-:W-:Y:S01]  /*0590*/  ISETP.LT.AND P0, PT, R0, 0x9, !P0 ;  /* 0x000000090000780c */ /* 0x000fe20004701270 */
[----:B------:R-:W-:-:S04]  /*05a0*/  IMAD R11, R9, 0x200, R12 ;  /* 0x00000200090b7824 */ /* 0x000fc800078e020c */
[----:B0-----:R-:W-:Y:S01]  /*05b0*/  IMAD.WIDE R10, R11, 0x4, R2 ;  /* 0x000000040b0a7825 */ /* 0x001fe200078e0202 */
[----:B--2---:R-:W-:Y:S04]  /*05c0*/  STS [R13+0x20], R14 ;  /* 0x0000200e0d007388 */ /* 0x004fe80000000800 */
[----:B---3--:R-:W-:Y:S04]  /*05d0*/  STS [R13+0x40], R20 ;  /* 0x000040140d007388 */ /* 0x008fe80000000800 */
[----:B----4-:R-:W-:Y:S04]  /*05e0*/  STS [R13+0x60], R21 ;  /* 0x000060150d007388 */ /* 0x010fe80000000800 */
[----:B-----5:R-:W-:Y:S04]  /*05f0*/  STS [R13+0x80], R22 ;  /* 0x000080160d007388 */ /* 0x020fe80000000800 */
[----:B------:R-:W-:Y:S04]  /*0600*/  STS [R13+0xa0], R24 ;  /* 0x0000a0180d007388 */ /* 0x000fe80000000800 */
[----:B------:R-:W-:Y:S04]  /*0610*/  STS [R13+0xc0], R23 ;  /* 0x0000c0170d007388 */ /* 0x000fe80000000800 */
[----:B------:R-:W-:Y:S04]  /*0620*/  STS [R13], R25 ;  /* 0x000000190d007388 */ /* 0x000fe80000000800 */
[----:B------:R0:W-:Y:S01]  /*0630*/  STS [R13+0xe0], R26 ;  /* 0x0000e01a0d007388 */ /* 0x0001e20000000800 */
[----:B------:R-:W-:Y:S06]  /*0640*/  BAR.SYNC.DEFER_BLOCKING 0x0 ;  /* 0x0000000000007b1d */ /* 0x000fec0000010000 */
[----:B------:R-:W1:Y:S01]  /*0650*/  LDS.128 R4, [R4] ;  /* 0x0000000004047984 */ /* 0x000e620000000c00 */
[----:B0-----:R-:W-:-:S04]  /*0660*/  LOP3.LUT R13, R8, 0x200, RZ, 0xfc, !PT ;  /* 0x00000200080d7812 */ /* 0x001fc800078efcff */
[----:B------:R-:W-:-:S04]  /*0670*/  SHF.R.U32.HI R13, RZ, 0x2, R13 ;  /* 0x00000002ff0d7819 */ /* 0x000fc8000001160d */
[----:B------:R-:W-:-:S05]  /*0680*/  LOP3.LUT R13, R13, 0xf0, RZ, 0xc0, !PT ;  /* 0x000000f00d0d7812 */ /* 0x000fca00078ec0ff */
[----:B------:R-:W-:-:S04]  /*0690*/  VIADD R13, R13, UR4 ;  /* 0x000000040d0d7c36 */ /* 0x000fc80008000000 */
[----:B------:R-:W-:Y:S01]  /*06a0*/  IMAD R13, R8, 0x4, R13 ;  /* 0x00000004080d7824 */ /* 0x000fe200078e020d */
[----:B-1----:R0:W-:Y:S02]  /*06b0*/  @P1 STG.E.128 desc[UR6][R10.64], R4 ;  /* 0x000000040a001986 */ /* 0x0021e4000c101d06 */
[----:B0-----:R-:W-:Y:S05]  /*06c0*/  @!P0 EXIT ;  /* 0x000000000000894d */ /* 0x001fea0003800000 */
[----:B0-----:R-:W0:Y:S01]  /*06d0*/  LDS.128 R8, [R13+0x800] ;  /* 0x000800000d087984 */ /* 0x001e220000000c00 */
[----:B------:R-:W-:-:S04]  /*06e0*/  IMAD R5, R0, 0x200, R12 ;  /* 0x0000020000057824 */ /* 0x000fc800078e020c */
[----:B------:R-:W-:-:S05]  /*06f0*/  IMAD.WIDE R2, R5, 0x4, R2 ;  /* 0x0000000405027825 */ /* 0x000fca00078e0202 */
[----:B0-----:R-:W-:Y:S01]  /*0700*/  STG.E.128 desc[UR6][R2.64], R8 ;  /* 0x0000000802007986 */ /* 0x001fe2000c101d06 */
[----:B------:R-:W-:Y:S05]  /*0710*/  EXIT ;  /* 0x000000000000794d */ /* 0x000fea0003800000 */
.L_x_0:
[----:B------:R-:W-:-:S00]  /*0720*/  BRA `(.L_x_0) ;  /* 0xfffffffc00fc7947 */ /* 0x000fc0000383ffff */
[----:B------:R-:W-:-:S00]  /*0730*/  NOP ;  /* 0x0000000000007918 */ /* 0x000fc00000000000 */
        /* <DEDUP_REMOVED lines=12> */
.L_x_1:


//--------------------- .nv.shared.triton_poi_fused_35 --------------------------
	.section	.nv.shared.triton_poi_fused_35,"aw",@nobits
	.sectionflags	@""
	.align	16
	.zero		1024


//--------------------- .nv.constant0.triton_poi_fused_35 --------------------------
	.section	.nv.constant0.triton_poi_fused_35,"a",@progbits
	.sectionflags	@""
	.align	4
.nv.constant0.triton_poi_fused_35:
	.zero		552
